//
// Generated by NVIDIA NVVM Compiler
//
// Compiler Build ID: CL-36424714
// Cuda compilation tools, release 13.0, V13.0.88
// Based on NVVM 20.0.0
//

.version 9.0
.target sm_100
.address_size 64

	// .globl	_Z18convolution_kernelPKfS0_Pfiii
// _ZZ18convolution_kernelPKfS0_PfiiiE4smem has been demoted

.visible .entry _Z18convolution_kernelPKfS0_Pfiii(
	.param .u64 .ptr .align 1 _Z18convolution_kernelPKfS0_Pfiii_param_0,
	.param .u64 .ptr .align 1 _Z18convolution_kernelPKfS0_Pfiii_param_1,
	.param .u64 .ptr .align 1 _Z18convolution_kernelPKfS0_Pfiii_param_2,
	.param .u32 _Z18convolution_kernelPKfS0_Pfiii_param_3,
	.param .u32 _Z18convolution_kernelPKfS0_Pfiii_param_4,
	.param .u32 _Z18convolution_kernelPKfS0_Pfiii_param_5
)
{
	.reg .pred 	%p<11>;
	.reg .b32 	%r<28>;
	.reg .b32 	%f<79>;
	.reg .b64 	%rd<11>;
	// demoted variable
	.shared .align 4 .b8 _ZZ18convolution_kernelPKfS0_PfiiiE4smem[1600];
	ld.param.u64 	%rd1, [_Z18convolution_kernelPKfS0_Pfiii_param_0];
	ld.param.u64 	%rd2, [_Z18convolution_kernelPKfS0_Pfiii_param_1];
	ld.param.u64 	%rd3, [_Z18convolution_kernelPKfS0_Pfiii_param_2];
	ld.param.u32 	%r7, [_Z18convolution_kernelPKfS0_Pfiii_param_3];
	ld.param.u32 	%r10, [_Z18convolution_kernelPKfS0_Pfiii_param_4];
	ld.param.u32 	%r11, [_Z18convolution_kernelPKfS0_Pfiii_param_5];
	mov.u32 	%r12, %tid.x;
	mov.u32 	%r13, %tid.y;
	mov.u32 	%r14, %ctaid.x;
	shl.b32 	%r15, %r14, 4;
	mov.u32 	%r16, %ctaid.y;
	shl.b32 	%r17, %r16, 4;
	mov.u32 	%r1, %ctaid.z;
	add.s32 	%r18, %r15, %r12;
	add.s32 	%r3, %r18, -2;
	add.s32 	%r19, %r17, %r13;
	add.s32 	%r5, %r19, -2;
	setp.lt.s32 	%p1, %r18, 2;
	setp.ge.s32 	%p2, %r3, %r10;
	or.pred  	%p3, %p1, %p2;
	setp.lt.u32 	%p4, %r19, 2;
	or.pred  	%p5, %p3, %p4;
	setp.ge.s32 	%p6, %r5, %r11;
	mov.u32 	%r20, _ZZ18convolution_kernelPKfS0_PfiiiE4smem;
	mad.lo.s32 	%r21, %r13, 80, %r20;
	shl.b32 	%r22, %r12, 2;
	add.s32 	%r6, %r21, %r22;
	or.pred  	%p7, %p5, %p6;
	@%p7 bra 	$L__BB0_2;
	cvta.to.global.u64 	%rd4, %rd1;
	mad.lo.s32 	%r24, %r10, %r5, %r3;
	mad.lo.s32 	%r25, %r24, %r7, %r1;
	mul.wide.s32 	%rd5, %r25, 4;
	add.s64 	%rd6, %rd4, %rd5;
	ld.global.f32 	%f1, [%rd6];
	st.shared.f32 	[%r6], %f1;
	bra.uni 	$L__BB0_3;
$L__BB0_2:
	mov.b32 	%r23, 0;
	st.shared.u32 	[%r6], %r23;
$L__BB0_3:
	bar.sync 	0;
	setp.ge.s32 	%p8, %r18, %r10;
	setp.ge.s32 	%p9, %r19, %r11;
	or.pred  	%p10, %p8, %p9;
	@%p10 bra 	$L__BB0_5;
	cvta.to.global.u64 	%rd7, %rd2;
	ld.shared.f32 	%f2, [%r6];
	ld.global.f32 	%f3, [%rd7];
	fma.rn.f32 	%f4, %f2, %f3, 0f00000000;
	ld.shared.f32 	%f5, [%r6+4];
	ld.global.f32 	%f6, [%rd7+4];
	fma.rn.f32 	%f7, %f5, %f6, %f4;
	ld.shared.f32 	%f8, [%r6+8];
	ld.global.f32 	%f9, [%rd7+8];
	fma.rn.f32 	%f10, %f8, %f9, %f7;
	ld.shared.f32 	%f11, [%r6+12];
	ld.global.f32 	%f12, [%rd7+12];
	fma.rn.f32 	%f13, %f11, %f12, %f10;
	ld.shared.f32 	%f14, [%r6+16];
	ld.global.f32 	%f15, [%rd7+16];
	fma.rn.f32 	%f16, %f14, %f15, %f13;
	ld.shared.f32 	%f17, [%r6+80];
	ld.global.f32 	%f18, [%rd7+20];
	fma.rn.f32 	%f19, %f17, %f18, %f16;
	ld.shared.f32 	%f20, [%r6+84];
	ld.global.f32 	%f21, [%rd7+24];
	fma.rn.f32 	%f22, %f20, %f21, %f19;
	ld.shared.f32 	%f23, [%r6+88];
	ld.global.f32 	%f24, [%rd7+28];
	fma.rn.f32 	%f25, %f23, %f24, %f22;
	ld.shared.f32 	%f26, [%r6+92];
	ld.global.f32 	%f27, [%rd7+32];
	fma.rn.f32 	%f28, %f26, %f27, %f25;
	ld.shared.f32 	%f29, [%r6+96];
	ld.global.f32 	%f30, [%rd7+36];
	fma.rn.f32 	%f31, %f29, %f30, %f28;
	ld.shared.f32 	%f32, [%r6+160];
	ld.global.f32 	%f33, [%rd7+40];
	fma.rn.f32 	%f34, %f32, %f33, %f31;
	ld.shared.f32 	%f35, [%r6+164];
	ld.global.f32 	%f36, [%rd7+44];
	fma.rn.f32 	%f37, %f35, %f36, %f34;
	ld.shared.f32 	%f38, [%r6+168];
	ld.global.f32 	%f39, [%rd7+48];
	fma.rn.f32 	%f40, %f38, %f39, %f37;
	ld.shared.f32 	%f41, [%r6+172];
	ld.global.f32 	%f42, [%rd7+52];
	fma.rn.f32 	%f43, %f41, %f42, %f40;
	ld.shared.f32 	%f44, [%r6+176];
	ld.global.f32 	%f45, [%rd7+56];
	fma.rn.f32 	%f46, %f44, %f45, %f43;
	ld.shared.f32 	%f47, [%r6+240];
	ld.global.f32 	%f48, [%rd7+60];
	fma.rn.f32 	%f49, %f47, %f48, %f46;
	ld.shared.f32 	%f50, [%r6+244];
	ld.global.f32 	%f51, [%rd7+64];
	fma.rn.f32 	%f52, %f50, %f51, %f49;
	ld.shared.f32 	%f53, [%r6+248];
	ld.global.f32 	%f54, [%rd7+68];
	fma.rn.f32 	%f55, %f53, %f54, %f52;
	ld.shared.f32 	%f56, [%r6+252];
	ld.global.f32 	%f57, [%rd7+72];
	fma.rn.f32 	%f58, %f56, %f57, %f55;
	ld.shared.f32 	%f59, [%r6+256];
	ld.global.f32 	%f60, [%rd7+76];
	fma.rn.f32 	%f61, %f59, %f60, %f58;
	ld.shared.f32 	%f62, [%r6+320];
	ld.global.f32 	%f63, [%rd7+80];
	fma.rn.f32 	%f64, %f62, %f63, %f61;
	ld.shared.f32 	%f65, [%r6+324];
	ld.global.f32 	%f66, [%rd7+84];
	fma.rn.f32 	%f67, %f65, %f66, %f64;
	ld.shared.f32 	%f68, [%r6+328];
	ld.global.f32 	%f69, [%rd7+88];
	fma.rn.f32 	%f70, %f68, %f69, %f67;
	ld.shared.f32 	%f71, [%r6+332];
	ld.global.f32 	%f72, [%rd7+92];
	fma.rn.f32 	%f73, %f71, %f72, %f70;
	ld.shared.f32 	%f74, [%r6+336];
	ld.global.f32 	%f75, [%rd7+96];
	fma.rn.f32 	%f76, %f74, %f75, %f73;
	max.f32 	%f77, %f76, 0f00000000;
	min.f32 	%f78, %f77, 0f3F800000;
	mad.lo.s32 	%r26, %r10, %r19, %r18;
	mad.lo.s32 	%r27, %r26, %r7, %r1;
	cvta.to.global.u64 	%rd8, %rd3;
	mul.wide.s32 	%rd9, %r27, 4;
	add.s64 	%rd10, %rd8, %rd9;
	st.global.f32 	[%rd10], %f78;
$L__BB0_5:
	ret;

}


// ===== COMPILED SASS (sm_100) =====

	.target	sm_100

	.elftype	@"ET_EXEC"


//--------------------- .note.nv.tkinfo           --------------------------
	.section	.note.nv.tkinfo,"",@"SHT_NOTE"
	.sectionflags	@"SHF_NOTE_NV_TKINFO"
	.tkinfo
        /*0018*/ 	.word	0x00000002
        /*0030*/ 	.string	""
        /*0030*/ 	.string	"ptxas"
        /*0030*/ 	.string	"Cuda compilation tools, release 13.0, V13.0.88"
        /*0030*/ 	.string	"Build cuda_13.0.r13.0/compiler.36424714_0"
        /*0030*/ 	.string	"-arch sm_100 -m 64 "



//--------------------- .note.nv.cuinfo           --------------------------
	.section	.note.nv.cuinfo,"",@"SHT_NOTE"
	.sectionflags	@"SHF_NOTE_NV_CUINFO"
        /*0018*/ 	.short	0x0002
        /*001a*/ 	.short	0x0064
        /*001c*/ 	.short	0x0082
	.zero		2


//--------------------- .nv.info                  --------------------------
	.section	.nv.info,"",@"SHT_CUDA_INFO"
	.align	4


	//----- nvinfo : EIATTR_REGCOUNT
	.align		4
        /*0000*/ 	.byte	0x04, 0x2f
        /*0002*/ 	.short	(.L_1 - .L_0)
	.align		4
.L_0:
        /*0004*/ 	.word	index@(_Z18convolution_kernelPKfS0_Pfiii)
        /*0008*/ 	.word	0x0000001f


	//----- nvinfo : EIATTR_FRAME_SIZE
	.align		4
.L_1:
        /*000c*/ 	.byte	0x04, 0x11
        /*000e*/ 	.short	(.L_3 - .L_2)
	.align		4
.L_2:
        /*0010*/ 	.word	index@(_Z18convolution_kernelPKfS0_Pfiii)
        /*0014*/ 	.word	0x00000000


	//----- nvinfo : EIATTR_MIN_STACK_SIZE
	.align		4
.L_3:
        /*0018*/ 	.byte	0x04, 0x12
        /*001a*/ 	.short	(.L_5 - .L_4)
	.align		4
.L_4:
        /*001c*/ 	.word	index@(_Z18convolution_kernelPKfS0_Pfiii)
        /*0020*/ 	.word	0x00000000
.L_5:


//--------------------- .nv.compat                --------------------------
	.section	.nv.compat,"",@"SHT_CUDA_COMPAT_INFO"
	.align	4
        /*0000*/ 	.byte	0x02, 0x09, 0x00, 0x00, 0x02, 0x02, 0x01, 0x00, 0x02, 0x05, 0x05, 0x00, 0x03, 0x07, 0x01, 0x01
        /*0010*/ 	.byte	0x02, 0x03, 0x00, 0x00, 0x02, 0x06, 0x01, 0x00, 0x04, 0x0b, 0x08, 0x00, 0x09, 0x00, 0x00, 0x00
        /*0020*/ 	.byte	0x00, 0x00, 0x00, 0x00


//--------------------- .nv.info._Z18convolution_kernelPKfS0_Pfiii --------------------------
	.section	.nv.info._Z18convolution_kernelPKfS0_Pfiii,"",@"SHT_CUDA_INFO"
	.sectionflags	@""
	.align	4


	//----- nvinfo : EIATTR_CUDA_API_VERSION
	.align		4
        /*0000*/ 	.byte	0x04, 0x37
        /*0002*/ 	.short	(.L_7 - .L_6)
.L_6:
        /*0004*/ 	.word	0x00000082


	//----- nvinfo : EIATTR_KPARAM_INFO
	.align		4
.L_7:
        /*0008*/ 	.byte	0x04, 0x17
        /*000a*/ 	.short	(.L_9 - .L_8)
.L_8:
        /*000c*/ 	.word	0x00000000
        /*0010*/ 	.short	0x0005
        /*0012*/ 	.short	0x0020
        /*0014*/ 	.byte	0x00, 0xf0, 0x11, 0x00


	//----- nvinfo : EIATTR_KPARAM_INFO
	.align		4
.L_9:
        /*0018*/ 	.byte	0x04, 0x17
        /*001a*/ 	.short	(.L_11 - .L_10)
.L_10:
        /*001c*/ 	.word	0x00000000
        /*0020*/ 	.short	0x0004
        /*0022*/ 	.short	0x001c
        /*0024*/ 	.byte	0x00, 0xf0, 0x11, 0x00


	//----- nvinfo : EIATTR_KPARAM_INFO
	.align		4
.L_11:
        /*0028*/ 	.byte	0x04, 0x17
        /*002a*/ 	.short	(.L_13 - .L_12)
.L_12:
        /*002c*/ 	.word	0x00000000
        /*0030*/ 	.short	0x0003
        /*0032*/ 	.short	0x0018
        /*0034*/ 	.byte	0x00, 0xf0, 0x11, 0x00


	//----- nvinfo : EIATTR_KPARAM_INFO
	.align		4
.L_13:
        /*0038*/ 	.byte	0x04, 0x17
        /*003a*/ 	.short	(.L_15 - .L_14)
.L_14:
        /*003c*/ 	.word	0x00000000
        /*0040*/ 	.short	0x0002
        /*0042*/ 	.short	0x0010
        /*0044*/ 	.byte	0x00, 0xf5, 0x21, 0x00


	//----- nvinfo : EIATTR_KPARAM_INFO
	.align		4
.L_15:
        /*0048*/ 	.byte	0x04, 0x17
        /*004a*/ 	.short	(.L_17 - .L_16)
.L_16:
        /*004c*/ 	.word	0x00000000
        /*0050*/ 	.short	0x0001
        /*0052*/ 	.short	0x0008
        /*0054*/ 	.byte	0x00, 0xf5, 0x21, 0x00


	//----- nvinfo : EIATTR_KPARAM_INFO
	.align		4
.L_17:
        /*0058*/ 	.byte	0x04, 0x17
        /*005a*/ 	.short	(.L_19 - .L_18)
.L_18:
        /*005c*/ 	.word	0x00000000
        /*0060*/ 	.short	0x0000
        /*0062*/ 	.short	0x0000
        /*0064*/ 	.byte	0x00, 0xf5, 0x21, 0x00


	//----- nvinfo : EIATTR_SPARSE_MMA_MASK
	.align		4
.L_19:
        /*0068*/ 	.byte	0x03, 0x50
        /*006a*/ 	.short	0x0000


	//----- nvinfo : EIATTR_MAXREG_COUNT
	.align		4
        /*006c*/ 	.byte	0x03, 0x1b
        /*006e*/ 	.short	0x00ff


	//----- nvinfo : EIATTR_NUM_BARRIERS
	.align		4
        /*0070*/ 	.byte	0x02, 0x4c
        /*0072*/ 	.byte	0x01
	.zero		1


	//----- nvinfo : EIATTR_MERCURY_ISA_VERSION
	.align		4
        /*0074*/ 	.byte	0x03, 0x5f
        /*0076*/ 	.short	0x0101


	//----- nvinfo : EIATTR_VRC_CTA_INIT_COUNT
	.align		4
        /*0078*/ 	.byte	0x02, 0x4a
	.zero		1
	.zero		1


	//----- nvinfo : EIATTR_EXIT_INSTR_OFFSETS
	.align		4
        /*007c*/ 	.byte	0x04, 0x1c
        /*007e*/ 	.short	(.L_21 - .L_20)


	//   ....[0]....
.L_20:
        /*0080*/ 	.word	0x00000210


	//   ....[1]....
        /*0084*/ 	.word	0x00000740


	//----- nvinfo : EIATTR_CBANK_PARAM_SIZE
	.align		4
.L_21:
        /*0088*/ 	.byte	0x03, 0x19
        /*008a*/ 	.short	0x0024


	//----- nvinfo : EIATTR_PARAM_CBANK
	.align		4
        /*008c*/ 	.byte	0x04, 0x0a
        /*008e*/ 	.short	(.L_23 - .L_22)
	.align		4
.L_22:
        /*0090*/ 	.word	index@(.nv.constant0._Z18convolution_kernelPKfS0_Pfiii)
        /*0094*/ 	.short	0x0380
        /*0096*/ 	.short	0x0024


	//----- nvinfo : EIATTR_SW_WAR
	.align		4
.L_23:
        /*0098*/ 	.byte	0x04, 0x36
        /*009a*/ 	.short	(.L_25 - .L_24)
.L_24:
        /*009c*/ 	.word	0x00000008
.L_25:


//--------------------- .nv.callgraph             --------------------------
	.section	.nv.callgraph,"",@"SHT_CUDA_CALLGRAPH"
	.align	4
	.sectionentsize	8
	.align		4
        /*0000*/ 	.word	0x00000000
	.align		4
        /*0004*/ 	.word	0xffffffff
	.align		4
        /*0008*/ 	.word	0x00000000
	.align		4
        /*000c*/ 	.word	0xfffffffe
	.align		4
        /*0010*/ 	.word	0x00000000
	.align		4
        /*0014*/ 	.word	0xfffffffd
	.align		4
        /*0018*/ 	.word	0x00000000
	.align		4
        /*001c*/ 	.word	0xfffffffc


//--------------------- .text._Z18convolution_kernelPKfS0_Pfiii --------------------------
	.section	.text._Z18convolution_kernelPKfS0_Pfiii,"ax",@progbits
	.align	128
        .global         _Z18convolution_kernelPKfS0_Pfiii
        .type           _Z18convolution_kernelPKfS0_Pfiii,@function
        .size           _Z18convolution_kernelPKfS0_Pfiii,(.L_x_1 - _Z18convolution_kernelPKfS0_Pfiii)
        .other          _Z18convolution_kernelPKfS0_Pfiii,@"STO_CUDA_ENTRY STV_DEFAULT"
_Z18convolution_kernelPKfS0_Pfiii:
.text._Z18convolution_kernelPKfS0_Pfiii:
[----:B------:R-:W-:Y:S01]  /*0000*/  LDC R1, c[0x0][0x37c] ;  /* 0x0000df00ff017b82 */ /* 0x000fe20000000800 */
[----:B------:R-:W0:Y:S01]  /*0010*/  S2R R7, SR_TID.X ;  /* 0x0000000000077919 */ /* 0x000e220000002100 */
[----:B------:R-:W1:Y:S06]  /*0020*/  LDCU UR7, c[0x0][0x39c] ;  /* 0x00007380ff0777ac */ /* 0x000e6c0008000800 */
[----:B------:R-:W2:Y:S01]  /*0030*/  S2UR UR6, SR_CTAID.Z ;  /* 0x00000000000679c3 */ /* 0x000ea20000002700 */
[----:B------:R-:W0:Y:S01]  /*0040*/  S2R R6, SR_CTAID.X ;  /* 0x0000000000067919 */ /* 0x000e220000002500 */
[----:B------:R-:W3:Y:S01]  /*0050*/  LDCU UR8, c[0x0][0x3a0] ;  /* 0x00007400ff0877ac */ /* 0x000ee20008000800 */
[----:B------:R-:W4:Y:S01]  /*0060*/  S2R R11, SR_TID.Y ;  /* 0x00000000000b7919 */ /* 0x000f220000002200 */
[----:B------:R-:W5:Y:S01]  /*0070*/  LDCU.64 UR4, c[0x0][0x358] ;  /* 0x00006b00ff0477ac */ /* 0x000f620008000a00 */
[----:B------:R-:W4:Y:S01]  /*0080*/  S2R R2, SR_CTAID.Y ;  /* 0x0000000000027919 */ /* 0x000f220000002600 */
[----:B0-----:R-:W-:-:S04]  /*0090*/  LEA R6, R6, R7, 0x4 ;  /* 0x0000000706067211 */ /* 0x001fc800078e20ff */
[----:B------:R-:W-:-:S04]  /*00a0*/  IADD3 R0, PT, PT, R6, -0x2, RZ ;  /* 0xfffffffe06007810 */ /* 0x000fc80007ffe0ff */
[----:B-1----:R-:W-:Y:S02]  /*00b0*/  ISETP.GE.AND P0, PT, R0, UR7, PT ;  /* 0x0000000700007c0c */ /* 0x002fe4000bf06270 */
[----:B----4-:R-:W-:Y:S02]  /*00c0*/  LEA R9, R2, R11, 0x4 ;  /* 0x0000000b02097211 */ /* 0x010fe400078e20ff */
[----:B------:R-:W-:Y:S02]  /*00d0*/  ISETP.LT.OR P0, PT, R6, 0x2, P0 ;  /* 0x000000020600780c */ /* 0x000fe40000701670 */
[C---:B------:R-:W-:Y:S02]  /*00e0*/  IADD3 R5, PT, PT, R9.reuse, -0x2, RZ ;  /* 0xfffffffe09057810 */ /* 0x040fe40007ffe0ff */
[----:B------:R-:W-:-:S04]  /*00f0*/  ISETP.LT.U32.OR P0, PT, R9, 0x2, P0 ;  /* 0x000000020900780c */ /* 0x000fc80000701470 */
[----:B---3--:R-:W-:-:S13]  /*0100*/  ISETP.GE.OR P0, PT, R5, UR8, P0 ;  /* 0x0000000805007c0c */ /* 0x008fda0008706670 */
[----:B------:R-:W2:Y:S01]  /*0110*/  @!P0 LDC R13, c[0x0][0x398] ;  /* 0x0000e600ff0d8b82 */ /* 0x000ea20000000800 */
[----:B------:R-:W-:-:S07]  /*0120*/  @!P0 IMAD R0, R5, UR7, R0 ;  /* 0x0000000705008c24 */ /* 0x000fce000f8e0200 */
[----:B------:R-:W0:Y:S01]  /*0130*/  @!P0 LDC.64 R2, c[0x0][0x380] ;  /* 0x0000e000ff028b82 */ /* 0x000e220000000a00 */
[----:B--2---:R-:W-:-:S04]  /*0140*/  @!P0 IMAD R5, R0, R13, UR6 ;  /* 0x0000000600058e24 */ /* 0x004fc8000f8e020d */
[----:B0-----:R-:W-:-:S06]  /*0150*/  @!P0 IMAD.WIDE R2, R5, 0x4, R2 ;  /* 0x0000000405028825 */ /* 0x001fcc00078e0202 */
[----:B-----5:R-:W2:Y:S01]  /*0160*/  @!P0 LDG.E R3, desc[UR4][R2.64] ;  /* 0x0000000402038981 */ /* 0x020ea2000c1e1900 */
[----:B------:R-:W-:Y:S02]  /*0170*/  MOV R0, 0x400 ;  /* 0x0000040000007802 */ /* 0x000fe40000000f00 */
[----:B------:R-:W-:Y:S01]  /*0180*/  ISETP.GE.AND P1, PT, R9, UR8, PT ;  /* 0x0000000809007c0c */ /* 0x000fe2000bf26270 */
[----:B------:R-:W0:Y:S03]  /*0190*/  S2R R5, SR_CgaCtaId ;  /* 0x0000000000057919 */ /* 0x000e260000008800 */
[----:B------:R-:W-:Y:S02]  /*01a0*/  ISETP.GE.OR P1, PT, R6, UR7, P1 ;  /* 0x0000000706007c0c */ /* 0x000fe40008f26670 */
[----:B0-----:R-:W-:-:S05]  /*01b0*/  LEA R0, R5, R0, 0x18 ;  /* 0x0000000005007211 */ /* 0x001fca00078ec0ff */
[----:B------:R-:W-:-:S05]  /*01c0*/  IMAD R0, R11, 0x50, R0 ;  /* 0x000000500b007824 */ /* 0x000fca00078e0200 */
[----:B------:R-:W-:-:S05]  /*01d0*/  LEA R4, R7, R0, 0x2 ;  /* 0x0000000007047211 */ /* 0x000fca00078e10ff */
[----:B--2---:R0:W-:Y:S04]  /*01e0*/  @!P0 STS [R4], R3 ;  /* 0x0000000304008388 */ /* 0x0041e80000000800 */
[----:B------:R0:W-:Y:S01]  /*01f0*/  @P0 STS [R4], RZ ;  /* 0x000000ff04000388 */ /* 0x0001e20000000800 */
[----:B------:R-:W-:Y:S06]  /*0200*/  BAR.SYNC.DEFER_BLOCKING 0x0 ;  /* 0x0000000000007b1d */ /* 0x000fec0000010000 */
[----:B------:R-:W-:Y:S05]  /*0210*/  @P1 EXIT ;  /* 0x000000000000194d */ /* 0x000fea0003800000 */
[----:B0-----:R-:W0:Y:S01]  /*0220*/  LDC.64 R2, c[0x0][0x388] ;  /* 0x0000e200ff027b82 */ /* 0x001e220000000a00 */
[----:B------:R-:W1:Y:S04]  /*0230*/  LDS R0, [R4] ;  /* 0x0000000004007984 */ /* 0x000e680000000800 */
[----:B------:R-:W2:Y:S04]  /*0240*/  LDS R27, [R4+0x4] ;  /* 0x00000400041b7984 */ /* 0x000ea80000000800 */
[----:B------:R-:W3:Y:S04]  /*0250*/  LDS R18, [R4+0x8] ;  /* 0x0000080004127984 */ /* 0x000ee80000000800 */
[----:B------:R-:W4:Y:S04]  /*0260*/  LDS R15, [R4+0xc] ;  /* 0x00000c00040f7984 */ /* 0x000f280000000800 */
[----:B------:R-:W5:Y:S04]  /*0270*/  LDS R21, [R4+0x10] ;  /* 0x0000100004157984 */ /* 0x000f680000000800 */
[----:B0-----:R-:W1:Y:S04]  /*0280*/  LDG.E R19, desc[UR4][R2.64] ;  /* 0x0000000402137981 */ /* 0x001e68000c1e1900 */
[----:B------:R-:W2:Y:S04]  /*0290*/  LDG.E R14, desc[UR4][R2.64+0x4] ;  /* 0x00000404020e7981 */ /* 0x000ea8000c1e1900 */
[----:B------:R-:W3:Y:S04]  /*02a0*/  LDG.E R17, desc[UR4][R2.64+0x8] ;  /* 0x0000080402117981 */ /* 0x000ee8000c1e1900 */
[----:B------:R-:W4:Y:S04]  /*02b0*/  LDG.E R16, desc[UR4][R2.64+0xc] ;  /* 0x00000c0402107981 */ /* 0x000f28000c1e1900 */
[----:B------:R-:W5:Y:S04]  /*02c0*/  LDG.E R20, desc[UR4][R2.64+0x10] ;  /* 0x0000100402147981 */ /* 0x000f68000c1e1900 */
        /* <DEDUP_REMOVED lines=10> */
[----:B------:R-:W5:Y:S01]  /*0370*/  LDG.E R12, desc[UR4][R2.64+0x3c] ;  /* 0x00003c04020c7981 */ /* 0x000f62000c1e1900 */
[----:B-1----:R-:W-:-:S03]  /*0380*/  FFMA R0, R0, R19, RZ ;  /* 0x0000001300007223 */ /* 0x002fc600000000ff */
[----:B------:R-:W5:Y:S01]  /*0390*/  LDG.E R19, desc[UR4][R2.64+0x40] ;  /* 0x0000400402137981 */ /* 0x000f62000c1e1900 */
[----:B--2---:R-:W-:-:S03]  /*03a0*/  FFMA R27, R27, R14, R0 ;  /* 0x0000000e1b1b7223 */ /* 0x004fc60000000000 */
[----:B------:R-:W2:Y:S04]  /*03b0*/  LDG.E R14, desc[UR4][R2.64+0x44] ;  /* 0x00004404020e7981 */ /* 0x000ea8000c1e1900 */
[----:B------:R-:W2:Y:S01]  /*03c0*/  LDG.E R0, desc[UR4][R2.64+0x48] ;  /* 0x0000480402007981 */ /* 0x000ea2000c1e1900 */
[----:B---3--:R-:W-:-:S03]  /*03d0*/  FFMA R26, R18, R17, R27 ;  /* 0x00000011121a7223 */ /* 0x008fc6000000001b */
[----:B------:R-:W3:Y:S01]  /*03e0*/  LDG.E R18, desc[UR4][R2.64+0x4c] ;  /* 0x00004c0402127981 */ /* 0x000ee2000c1e1900 */
[----:B----4-:R-:W-:-:S03]  /*03f0*/  FFMA R26, R15, R16, R26 ;  /* 0x000000100f1a7223 */ /* 0x010fc6000000001a */
[----:B------:R-:W4:Y:S04]  /*0400*/  LDG.E R17, desc[UR4][R2.64+0x50] ;  /* 0x0000500402117981 */ /* 0x000f28000c1e1900 */
[----:B------:R-:W4:Y:S01]  /*0410*/  LDG.E R16, desc[UR4][R2.64+0x54] ;  /* 0x0000540402107981 */ /* 0x000f22000c1e1900 */
[----:B-----5:R-:W-:-:S03]  /*0420*/  FFMA R27, R21, R20, R26 ;  /* 0x00000014151b7223 */ /* 0x020fc6000000001a */
[----:B------:R-:W5:Y:S04]  /*0430*/  LDG.E R15, desc[UR4][R2.64+0x58] ;  /* 0x00005804020f7981 */ /* 0x000f68000c1e1900 */
[----:B------:R-:W5:Y:S04]  /*0440*/  LDG.E R20, desc[UR4][R2.64+0x5c] ;  /* 0x00005c0402147981 */ /* 0x000f68000c1e1900 */
[----:B------:R0:W5:Y:S01]  /*0450*/  LDG.E R21, desc[UR4][R2.64+0x60] ;  /* 0x0000600402157981 */ /* 0x000162000c1e1900 */
[----:B------:R-:W-:-:S03]  /*0460*/  IMAD R6, R9, UR7, R6 ;  /* 0x0000000709067c24 */ /* 0x000fc6000f8e0206 */
[----:B------:R-:W1:Y:S04]  /*0470*/  LDS R26, [R4+0x50] ;  /* 0x00005000041a7984 */ /* 0x000e680000000800 */
[----:B0-----:R-:W-:Y:S04]  /*0480*/  LDS R3, [R4+0xa8] ;  /* 0x0000a80004037984 */ /* 0x001fe80000000800 */
[----:B------:R-:W-:Y:S01]  /*0490*/  LDS R2, [R4+0xb0] ;  /* 0x0000b00004027984 */ /* 0x000fe20000000800 */
[----:B-1----:R-:W-:-:S03]  /*04a0*/  FFMA R22, R26, R22, R27 ;  /* 0x000000161a167223 */ /* 0x002fc6000000001b */
[----:B------:R-:W0:Y:S04]  /*04b0*/  LDS R27, [R4+0x54] ;  /* 0x00005400041b7984 */ /* 0x000e280000000800 */
[----:B------:R-:W1:Y:S01]  /*04c0*/  LDS R26, [R4+0x58] ;  /* 0x00005800041a7984 */ /* 0x000e620000000800 */
[----:B0-----:R-:W-:-:S03]  /*04d0*/  FFMA R23, R27, R23, R22 ;  /* 0x000000171b177223 */ /* 0x001fc60000000016 */
[----:B------:R-:W0:Y:S01]  /*04e0*/  LDS R27, [R4+0x5c] ;  /* 0x00005c00041b7984 */ /* 0x000e220000000800 */
[----:B-1----:R-:W-:-:S03]  /*04f0*/  FFMA R28, R26, R24, R23 ;  /* 0x000000181a1c7223 */ /* 0x002fc60000000017 */
[----:B------:R-:W1:Y:S04]  /*0500*/  LDS R22, [R4+0x60] ;  /* 0x0000600004167984 */ /* 0x000e680000000800 */
[----:B------:R-:W1:Y:S04]  /*0510*/  LDS R26, [R4+0xa0] ;  /* 0x0000a000041a7984 */ /* 0x000e680000000800 */
[----:B------:R-:W1:Y:S04]  /*0520*/  LDS R24, [R4+0xa4] ;  /* 0x0000a40004187984 */ /* 0x000e680000000800 */
[----:B------:R-:W1:Y:S01]  /*0530*/  LDS R23, [R4+0xac] ;  /* 0x0000ac0004177984 */ /* 0x000e620000000800 */
[----:B0-----:R-:W-:-:S03]  /*0540*/  FFMA R25, R27, R25, R28 ;  /* 0x000000191b197223 */ /* 0x001fc6000000001c */
[----:B------:R-:W-:Y:S01]  /*0550*/  LDS R27, [R4+0x144] ;  /* 0x00014400041b7984 */ /* 0x000fe20000000800 */
[----:B-1----:R-:W-:-:S03]  /*0560*/  FFMA R25, R22, R13, R25 ;  /* 0x0000000d16197223 */ /* 0x002fc60000000019 */
[----:B------:R-:W0:Y:S01]  /*0570*/  LDS R13, [R4+0xf0] ;  /* 0x0000f000040d7984 */ /* 0x000e220000000800 */
[----:B------:R-:W-:-:S03]  /*0580*/  FFMA R5, R26, R5, R25 ;  /* 0x000000051a057223 */ /* 0x000fc60000000019 */
[----:B------:R-:W1:Y:S01]  /*0590*/  LDS R22, [R4+0xf4] ;  /* 0x0000f40004167984 */ /* 0x000e620000000800 */
[----:B------:R-:W-:-:S03]  /*05a0*/  FFMA R24, R24, R11, R5 ;  /* 0x0000000b18187223 */ /* 0x000fc60000000005 */
[----:B------:R-:W2:Y:S01]  /*05b0*/  LDS R25, [R4+0xf8] ;  /* 0x0000f80004197984 */ /* 0x000ea20000000800 */
[----:B------:R-:W-:-:S03]  /*05c0*/  FFMA R24, R3, R10, R24 ;  /* 0x0000000a03187223 */ /* 0x000fc60000000018 */
[----:B------:R-:W2:Y:S01]  /*05d0*/  LDS R11, [R4+0xfc] ;  /* 0x0000fc00040b7984 */ /* 0x000ea20000000800 */
[----:B------:R-:W-:-:S03]  /*05e0*/  FFMA R3, R23, R8, R24 ;  /* 0x0000000817037223 */ /* 0x000fc60000000018 */
[----:B------:R-:W3:Y:S01]  /*05f0*/  LDS R5, [R4+0x100] ;  /* 0x0001000004057984 */ /* 0x000ee20000000800 */
[----:B------:R-:W-:-:S03]  /*0600*/  FFMA R2, R2, R7, R3 ;  /* 0x0000000702027223 */ /* 0x000fc60000000003 */
[----:B------:R-:W4:Y:S01]  /*0610*/  LDS R10, [R4+0x140] ;  /* 0x00014000040a7984 */ /* 0x000f220000000800 */
[----:B------:R-:W4:Y:S03]  /*0620*/  LDC R7, c[0x0][0x398] ;  /* 0x0000e600ff077b82 */ /* 0x000f260000000800 */
[----:B------:R-:W5:Y:S04]  /*0630*/  LDS R8, [R4+0x148] ;  /* 0x0001480004087984 */ /* 0x000f680000000800 */
[----:B------:R-:W5:Y:S04]  /*0640*/  LDS R23, [R4+0x14c] ;  /* 0x00014c0004177984 */ /* 0x000f680000000800 */
[----:B------:R-:W5:Y:S01]  /*0650*/  LDS R24, [R4+0x150] ;  /* 0x0001500004187984 */ /* 0x000f620000000800 */
[----:B0-----:R-:W-:-:S02]  /*0660*/  FFMA R13, R13, R12, R2 ;  /* 0x0000000c0d0d7223 */ /* 0x001fc40000000002 */
[----:B------:R-:W0:Y:S02]  /*0670*/  LDC.64 R2, c[0x0][0x390] ;  /* 0x0000e400ff027b82 */ /* 0x000e240000000a00 */
[----:B-1----:R-:W-:-:S04]  /*0680*/  FFMA R22, R22, R19, R13 ;  /* 0x0000001316167223 */ /* 0x002fc8000000000d */
[----:B--2---:R-:W-:-:S04]  /*0690*/  FFMA R14, R25, R14, R22 ;  /* 0x0000000e190e7223 */ /* 0x004fc80000000016 */
[----:B------:R-:W-:-:S04]  /*06a0*/  FFMA R0, R11, R0, R14 ;  /* 0x000000000b007223 */ /* 0x000fc8000000000e */
[----:B---3--:R-:W-:-:S04]  /*06b0*/  FFMA R5, R5, R18, R0 ;  /* 0x0000001205057223 */ /* 0x008fc80000000000 */
[----:B----4-:R-:W-:Y:S01]  /*06c0*/  FFMA R10, R10, R17, R5 ;  /* 0x000000110a0a7223 */ /* 0x010fe20000000005 */
[----:B------:R-:W-:-:S03]  /*06d0*/  IMAD R5, R6, R7, UR6 ;  /* 0x0000000606057e24 */ /* 0x000fc6000f8e0207 */
[----:B------:R-:W-:Y:S01]  /*06e0*/  FFMA R27, R27, R16, R10 ;  /* 0x000000101b1b7223 */ /* 0x000fe2000000000a */
[----:B0-----:R-:W-:-:S04]  /*06f0*/  IMAD.WIDE R2, R5, 0x4, R2 ;  /* 0x0000000405027825 */ /* 0x001fc800078e0202 */
[----:B-----5:R-:W-:-:S04]  /*0700*/  FFMA R8, R8, R15, R27 ;  /* 0x0000000f08087223 */ /* 0x020fc8000000001b */
[----:B------:R-:W-:-:S04]  /*0710*/  FFMA R23, R23, R20, R8 ;  /* 0x0000001417177223 */ /* 0x000fc80000000008 */
[----:B------:R-:W-:-:S05]  /*0720*/  FFMA.SAT R21, R24, R21, R23 ;  /* 0x0000001518157223 */ /* 0x000fca0000002017 */
[----:B------:R-:W-:Y:S01]  /*0730*/  STG.E desc[UR4][R2.64], R21 ;  /* 0x0000001502007986 */ /* 0x000fe2000c101904 */
[----:B------:R-:W-:Y:S05]  /*0740*/  EXIT ;  /* 0x000000000000794d */ /* 0x000fea0003800000 */
.L_x_0:
[----:B------:R-:W-:-:S00]  /*0750*/  BRA `(.L_x_0) ;  /* 0xfffffffc00fc7947 */ /* 0x000fc0000383ffff */
[----:B------:R-:W-:-:S00]  /*0760*/  NOP ;  /* 0x0000000000007918 */ /* 0x000fc00000000000 */
        /* <DEDUP_REMOVED lines=9> */
.L_x_1:


//--------------------- .nv.shared._Z18convolution_kernelPKfS0_Pfiii --------------------------
	.section	.nv.shared._Z18convolution_kernelPKfS0_Pfiii,"aw",@nobits
	.sectionflags	@""
	.align	4
.nv.shared._Z18convolution_kernelPKfS0_Pfiii:
	.zero		2624


//--------------------- .nv.shared.reserved.0     --------------------------
	.section	.nv.shared.reserved.0,"aw",@nobits
	.weak		__nv_reservedSMEM_offset_0_alias
	.size		__nv_reservedSMEM_offset_0_alias, 0, 64
	.other		__nv_reservedSMEM_offset_0_alias,@"STO_CUDA_RESERVED_SHARED STV_DEFAULT"
__nv_reservedSMEM_offset_0_alias:
	.zero		0
	.zero		64


//--------------------- .nv.constant0._Z18convolution_kernelPKfS0_Pfiii --------------------------
	.section	.nv.constant0._Z18convolution_kernelPKfS0_Pfiii,"a",@progbits
	.sectionflags	@""
	.align	4
.nv.constant0._Z18convolution_kernelPKfS0_Pfiii:
	.zero		932


//--------------------- SYMBOLS --------------------------

	.type		.nv.reservedSmem.offset0,@object
	.size		.nv.reservedSmem.offset0,0x4
	.type		.nv.reservedSmem.cap,@object
	.size		.nv.reservedSmem.cap,0x4
